	.headerflags	@"EF_CUDA_TEXMODE_UNIFIED EF_CUDA_64BIT_ADDRESS EF_CUDA_ACCELERATORS EF_CUDA_SM90 EF_CUDA_VIRTUAL_SM(EF_CUDA_SM90)"
	.elftype	@"ET_EXEC"


//--------------------- .nv.info                  --------------------------
	.section	.nv.info,"",@"SHT_CUDA_INFO"
	.align	4


	//----- nvinfo : EIATTR_REGCOUNT
	.align		4
        /*0000*/ 	.byte	0x04, 0x2f
        /*0002*/ 	.short	(.L_1 - .L_0)
	.align		4
.L_0:
        /*0004*/ 	.word	index@(triton_poi_fused_convolution_reflection_pad2d_relu_17)
        /*0008*/ 	.word	0x0000000d


	//----- nvinfo : EIATTR_MIN_STACK_SIZE
	.align		4
.L_1:
        /*000c*/ 	.byte	0x04, 0x12
        /*000e*/ 	.short	(.L_3 - .L_2)
	.align		4
.L_2:
        /*0010*/ 	.word	index@(triton_poi_fused_convolution_reflection_pad2d_relu_17)
        /*0014*/ 	.word	0x00000000


	//----- nvinfo : EIATTR_FRAME_SIZE
	.align		4
.L_3:
        /*0018*/ 	.byte	0x04, 0x11
        /*001a*/ 	.short	(.L_5 - .L_4)
	.align		4
.L_4:
        /*001c*/ 	.word	index@(triton_poi_fused_convolution_reflection_pad2d_relu_17)
        /*0020*/ 	.word	0x00000000


	//----- nvinfo : EIATTR_MIN_STACK_SIZE
	.align		4
.L_5:
        /*0024*/ 	.byte	0x04, 0x12
        /*0026*/ 	.short	(.L_7 - .L_6)
	.align		4
.L_6:
        /*0028*/ 	.word	index@(triton_poi_fused_convolution_reflection_pad2d_relu_17)
        /*002c*/ 	.word	0x00000000
.L_7:


//--------------------- .nv.info.triton_poi_fused_convolution_reflection_pad2d_relu_17 --------------------------
	.section	.nv.info.triton_poi_fused_convolution_reflection_pad2d_relu_17,"",@"SHT_CUDA_INFO"
	.sectionflags	@""
	.align	4


	//----- nvinfo : EIATTR_CUDA_API_VERSION
	.align		4
        /*0000*/ 	.byte	0x04, 0x37
        /*0002*/ 	.short	(.L_9 - .L_8)
.L_8:
        /*0004*/ 	.word	0x0000007c


	//----- nvinfo : EIATTR_KPARAM_INFO
	.align		4
.L_9:
        /*0008*/ 	.byte	0x04, 0x17
        /*000a*/ 	.short	(.L_11 - .L_10)
.L_10:
        /*000c*/ 	.word	0x00000000
        /*0010*/ 	.short	0x0003
        /*0012*/ 	.short	0x0018
        /*0014*/ 	.byte	0x00, 0xf0, 0x11, 0x00


	//----- nvinfo : EIATTR_KPARAM_INFO
	.align		4
.L_11:
        /*0018*/ 	.byte	0x04, 0x17
        /*001a*/ 	.short	(.L_13 - .L_12)
.L_12:
        /*001c*/ 	.word	0x00000000
        /*0020*/ 	.short	0x0002
        /*0022*/ 	.short	0x0010
        /*0024*/ 	.byte	0x00, 0xf4, 0x21, 0x00


	//----- nvinfo : EIATTR_KPARAM_INFO
	.align		4
.L_13:
        /*0028*/ 	.byte	0x04, 0x17
        /*002a*/ 	.short	(.L_15 - .L_14)
.L_14:
        /*002c*/ 	.word	0x00000000
        /*0030*/ 	.short	0x0001
        /*0032*/ 	.short	0x0008
        /*0034*/ 	.byte	0x00, 0xf4, 0x21, 0x00


	//----- nvinfo : EIATTR_KPARAM_INFO
	.align		4
.L_15:
        /*0038*/ 	.byte	0x04, 0x17
        /*003a*/ 	.short	(.L_17 - .L_16)
.L_16:
        /*003c*/ 	.word	0x00000000
        /*0040*/ 	.short	0x0000
        /*0042*/ 	.short	0x0000
        /*0044*/ 	.byte	0x00, 0xf4, 0x21, 0x00


	//----- nvinfo : EIATTR_SPARSE_MMA_MASK
	.align		4
.L_17:
        /*0048*/ 	.byte	0x03, 0x50
        /*004a*/ 	.short	0x0000


	//----- nvinfo : EIATTR_MAXREG_COUNT
	.align		4
        /*004c*/ 	.byte	0x03, 0x1b
        /*004e*/ 	.short	0x00ff


	//----- nvinfo : EIATTR_EXIT_INSTR_OFFSETS
	.align		4
        /*0050*/ 	.byte	0x04, 0x1c
        /*0052*/ 	.short	(.L_19 - .L_18)


	//   ....[0]....
.L_18:
        /*0054*/ 	.word	0x000002d0


	//   ....[1]....
        /*0058*/ 	.word	0x000002f0


	//----- nvinfo : EIATTR_REQNTID
	.align		4
.L_19:
        /*005c*/ 	.byte	0x04, 0x10
        /*005e*/ 	.short	(.L_21 - .L_20)
.L_20:
        /*0060*/ 	.word	0x00000080
        /*0064*/ 	.word	0x00000001
        /*0068*/ 	.word	0x00000001


	//----- nvinfo : EIATTR_CBANK_PARAM_SIZE
	.align		4
.L_21:
        /*006c*/ 	.byte	0x03, 0x19
        /*006e*/ 	.short	0x001c


	//----- nvinfo : EIATTR_PARAM_CBANK
	.align		4
        /*0070*/ 	.byte	0x04, 0x0a
        /*0072*/ 	.short	(.L_23 - .L_22)
	.align		4
.L_22:
        /*0074*/ 	.word	index@(.nv.constant0.triton_poi_fused_convolution_reflection_pad2d_relu_17)
        /*0078*/ 	.short	0x0210
        /*007a*/ 	.short	0x001c


	//----- nvinfo : EIATTR_SW_WAR
	.align		4
.L_23:
        /*007c*/ 	.byte	0x04, 0x36
        /*007e*/ 	.short	(.L_25 - .L_24)
.L_24:
        /*0080*/ 	.word	0x00000008
.L_25:


//--------------------- .nv.callgraph             --------------------------
	.section	.nv.callgraph,"",@"SHT_CUDA_CALLGRAPH"
	.align	4
	.sectionentsize	8
	.align		4
        /*0000*/ 	.word	0x00000000
	.align		4
        /*0004*/ 	.word	0xffffffff
	.align		4
        /*0008*/ 	.word	0x00000000
	.align		4
        /*000c*/ 	.word	0xfffffffe
	.align		4
        /*0010*/ 	.word	0x00000000
	.align		4
        /*0014*/ 	.word	0xfffffffd
	.align		4
        /*0018*/ 	.word	0x00000000
	.align		4
        /*001c*/ 	.word	0xfffffffc


//--------------------- .text.triton_poi_fused_convolution_reflection_pad2d_relu_17 --------------------------
	.section	.text.triton_poi_fused_convolution_reflection_pad2d_relu_17,"ax",@progbits
	.align	128
        .global         triton_poi_fused_convolution_reflection_pad2d_relu_17
        .type           triton_poi_fused_convolution_reflection_pad2d_relu_17,@function
        .size           triton_poi_fused_convolution_reflection_pad2d_relu_17,(.L_x_1 - triton_poi_fused_convolution_reflection_pad2d_relu_17)
        .other          triton_poi_fused_convolution_reflection_pad2d_relu_17,@"STO_CUDA_ENTRY STV_DEFAULT"
triton_poi_fused_convolution_reflection_pad2d_relu_17:
.text.triton_poi_fused_convolution_reflection_pad2d_relu_17:
[----:B------:R-:W0:Y:S02]  /*0000*/  LDC R1, c[0x0][0x28] ;  /* 0x00000a00ff017b82 */ /* 0x000e240000000800 */
[----:B------:R-:W1:Y:S01]  /*0010*/  S2R R0, SR_TID.X ;  /* 0x0000000000007919 */ /* 0x000e620000002100 */
[----:B------:R-:W-:Y:S01]  /*0020*/  ULDC.64 UR4, c[0x0][0x208] ;  /* 0x0000820000047ab9 */ /* 0x000fe20000000a00 */
[----:B------:R-:W2:Y:S01]  /*0030*/  S2R R3, SR_CTAID.X ;  /* 0x0000000000037919 */ /* 0x000ea20000002500 */
[----:B-1----:R-:W-:-:S05]  /*0040*/  LOP3.LUT R0, R0, 0x7f, RZ, 0xc0, !PT ;  /* 0x0000007f00007812 */ /* 0x002fca00078ec0ff */
[----:B--2---:R-:W-:-:S04]  /*0050*/  IMAD R0, R3, 0x80, R0 ;  /* 0x0000008003007824 */ /* 0x004fc800078e0200 */
[C---:B------:R-:W-:Y:S01]  /*0060*/  IMAD.HI R2, R0.reuse, 0x2aaaaaab, RZ ;  /* 0x2aaaaaab00027827 */ /* 0x040fe200078e02ff */
[----:B------:R-:W-:-:S03]  /*0070*/  ISETP.GE.AND P1, PT, R0, 0x2400, PT ;  /* 0x000024000000780c */ /* 0x000fc60003f26270 */
[----:B------:R-:W-:Y:S01]  /*0080*/  IMAD.HI R6, R0, 0x38e38e39, RZ ;  /* 0x38e38e3900067827 */ /* 0x000fe200078e02ff */
[----:B------:R-:W-:-:S04]  /*0090*/  LEA.HI R2, R2, R2, RZ, 0x1 ;  /* 0x0000000202027211 */ /* 0x000fc800078f08ff */
[----:B------:R-:W-:Y:S01]  /*00a0*/  SHF.R.U32.HI R7, RZ, 0x1f, R6 ;  /* 0x0000001fff077819 */ /* 0x000fe20000011606 */
[----:B------:R-:W-:-:S03]  /*00b0*/  IMAD.HI R3, R2, 0x2aaaaaab, RZ ;  /* 0x2aaaaaab02037827 */ /* 0x000fc600078e02ff */
[----:B------:R-:W-:Y:S02]  /*00c0*/  LEA.HI.SX32 R7, R6, R7, 0x1d ;  /* 0x0000000706077211 */ /* 0x000fe400078feaff */
[----:B------:R-:W-:Y:S01]  /*00d0*/  LEA.HI R4, R3, R3, RZ, 0x1 ;  /* 0x0000000303047211 */ /* 0x000fe200078f08ff */
[----:B------:R-:W-:Y:S01]  /*00e0*/  IMAD R3, R2, 0x6, RZ ;  /* 0x0000000602037824 */ /* 0x000fe200078e02ff */
[----:B------:R-:W-:-:S03]  /*00f0*/  SHF.R.S32.HI R6, RZ, 0x1f, R7 ;  /* 0x0000001fff067819 */ /* 0x000fc60000011407 */
[----:B------:R-:W-:Y:S01]  /*0100*/  IMAD R4, R4, 0x6, RZ ;  /* 0x0000000604047824 */ /* 0x000fe200078e02ff */
[----:B------:R-:W-:Y:S02]  /*0110*/  LOP3.LUT R3, RZ, R3, RZ, 0x33, !PT ;  /* 0x00000003ff037212 */ /* 0x000fe400078e33ff */
[----:B------:R-:W-:Y:S02]  /*0120*/  LEA.HI R6, R6, R7, RZ, 0x6 ;  /* 0x0000000706067211 */ /* 0x000fe400078f30ff */
[----:B------:R-:W-:Y:S01]  /*0130*/  LOP3.LUT R5, RZ, R4, RZ, 0x33, !PT ;  /* 0x00000004ff057212 */ /* 0x000fe200078e33ff */
[----:B------:R-:W-:Y:S01]  /*0140*/  IMAD.IADD R3, R0, 0x1, R3 ;  /* 0x0000000100037824 */ /* 0x000fe200078e0203 */
[----:B------:R-:W-:-:S03]  /*0150*/  LOP3.LUT R6, R6, 0xffffffc0, RZ, 0xc0, !PT ;  /* 0xffffffc006067812 */ /* 0x000fc600078ec0ff */
[----:B------:R-:W-:Y:S01]  /*0160*/  IMAD.IADD R5, R2, 0x1, R5 ;  /* 0x0000000102057824 */ /* 0x000fe200078e0205 */
[----:B------:R-:W-:Y:S02]  /*0170*/  IABS R8, R3 ;  /* 0x0000000300087213 */ /* 0x000fe40000000000 */
[----:B------:R-:W1:Y:S02]  /*0180*/  LDC.64 R2, c[0x0][0x210] ;  /* 0x00008400ff027b82 */ /* 0x000e640000000a00 */
[----:B------:R-:W-:Y:S01]  /*0190*/  IABS R9, R5 ;  /* 0x0000000500097213 */ /* 0x000fe20000000000 */
[----:B------:R-:W-:-:S04]  /*01a0*/  VIADD R8, R8, 0xfffffffd ;  /* 0xfffffffd08087836 */ /* 0x000fc80000000000 */
[----:B------:R-:W-:Y:S01]  /*01b0*/  VIADD R9, R9, 0xfffffffd ;  /* 0xfffffffd09097836 */ /* 0x000fe20000000000 */
[----:B------:R-:W2:Y:S01]  /*01c0*/  LDC.64 R4, c[0x0][0x218] ;  /* 0x00008600ff047b82 */ /* 0x000ea20000000a00 */
[----:B------:R-:W-:-:S03]  /*01d0*/  IABS R8, R8 ;  /* 0x0000000800087213 */ /* 0x000fc60000000000 */
[----:B------:R-:W-:-:S05]  /*01e0*/  IABS R9, R9 ;  /* 0x0000000900097213 */ /* 0x000fca0000000000 */
[----:B------:R-:W-:Y:S01]  /*01f0*/  IMAD R9, R9, 0x4, R8 ;  /* 0x0000000409097824 */ /* 0x000fe200078e0208 */
[C---:B------:R-:W-:Y:S01]  /*0200*/  LEA R8, R7.reuse, 0xf, 0x4 ;  /* 0x0000000f07087811 */ /* 0x040fe200078e20ff */
[----:B------:R-:W-:-:S04]  /*0210*/  IMAD.IADD R7, R7, 0x1, -R6 ;  /* 0x0000000107077824 */ /* 0x000fc800078e0a06 */
[----:B------:R-:W-:-:S04]  /*0220*/  IMAD.IADD R9, R8, 0x1, -R9 ;  /* 0x0000000108097824 */ /* 0x000fc800078e0a09 */
[----:B-1----:R-:W-:Y:S01]  /*0230*/  IMAD.WIDE R2, R9, 0x4, R2 ;  /* 0x0000000409027825 */ /* 0x002fe200078e0202 */
[----:B------:R-:W-:-:S03]  /*0240*/  CS2R R8, SRZ ;  /* 0x0000000000087805 */ /* 0x000fc6000001ff00 */
[----:B--2---:R-:W-:-:S03]  /*0250*/  IMAD.WIDE R4, R7, 0x4, R4 ;  /* 0x0000000407047825 */ /* 0x004fc600078e0204 */
[----:B------:R-:W2:Y:S01]  /*0260*/  @!P1 LDG.E.EL R8, desc[UR4][R2.64] ;  /* 0x0000000402089981 */ /* 0x000ea2000c2e1900 */
[----:B------:R-:W1:Y:S03]  /*0270*/  LDC.64 R6, c[0x0][0x220] ;  /* 0x00008800ff067b82 */ /* 0x000e660000000a00 */
[----:B------:R-:W2:Y:S01]  /*0280*/  @!P1 LDG.E.EL R9, desc[UR4][R4.64] ;  /* 0x0000000404099981 */ /* 0x000ea2000c2e1900 */
[----:B-1----:R-:W-:-:S04]  /*0290*/  IMAD.WIDE R6, R0, 0x4, R6 ;  /* 0x0000000400067825 */ /* 0x002fc800078e0206 */
[----:B--2---:R-:W-:Y:S01]  /*02a0*/  FADD R10, R9, R8 ;  /* 0x00000008090a7221 */ /* 0x004fe20000000000 */
[----:B------:R-:W-:-:S04]  /*02b0*/  FSETP.GEU.AND P0, PT, R8, -R9, PT ;  /* 0x800000090800720b */ /* 0x000fc80003f0e000 */
[----:B------:R-:W-:Y:S01]  /*02c0*/  FSEL R9, R10, RZ, P0 ;  /* 0x000000ff0a097208 */ /* 0x000fe20000000000 */
[----:B------:R-:W-:Y:S08]  /*02d0*/  @P1 EXIT ;  /* 0x000000000000194d */ /* 0x000ff00003800000 */
[----:B------:R-:W-:Y:S01]  /*02e0*/  STG.E desc[UR4][R6.64], R9 ;  /* 0x0000000906007986 */ /* 0x000fe2000c101904 */
[----:B------:R-:W-:Y:S05]  /*02f0*/  EXIT ;  /* 0x000000000000794d */ /* 0x000fea0003800000 */
.L_x_0:
[----:B------:R-:W-:-:S00]  /*0300*/  BRA `(.L_x_0) ;  /* 0xfffffffc00fc7947 */ /* 0x000fc0000383ffff */
[----:B------:R-:W-:-:S00]  /*0310*/  NOP ;  /* 0x0000000000007918 */ /* 0x000fc00000000000 */
        /* <DEDUP_REMOVED lines=14> */
.L_x_1:


//--------------------- .nv.constant0.triton_poi_fused_convolution_reflection_pad2d_relu_17 --------------------------
	.section	.nv.constant0.triton_poi_fused_convolution_reflection_pad2d_relu_17,"a",@progbits
	.sectionflags	@""
	.align	4
.nv.constant0.triton_poi_fused_convolution_reflection_pad2d_relu_17:
	.zero		556
